//
// Generated by NVIDIA NVVM Compiler
//
// Compiler Build ID: CL-36424714
// Cuda compilation tools, release 13.0, V13.0.88
// Based on NVVM 20.0.0
//

.version 9.0
.target sm_100
.address_size 64

	// .globl	_Z9matrixMulPfS_S_i

.visible .entry _Z9matrixMulPfS_S_i(
	.param .u64 .ptr .align 1 _Z9matrixMulPfS_S_i_param_0,
	.param .u64 .ptr .align 1 _Z9matrixMulPfS_S_i_param_1,
	.param .u64 .ptr .align 1 _Z9matrixMulPfS_S_i_param_2,
	.param .u32 _Z9matrixMulPfS_S_i_param_3
)
{
	.reg .pred 	%p<10>;
	.reg .b32 	%r<40>;
	.reg .b32 	%f<67>;
	.reg .b64 	%rd<67>;

	ld.param.u64 	%rd14, [_Z9matrixMulPfS_S_i_param_0];
	ld.param.u64 	%rd15, [_Z9matrixMulPfS_S_i_param_1];
	ld.param.u32 	%r18, [_Z9matrixMulPfS_S_i_param_3];
	cvta.to.global.u64 	%rd1, %rd15;
	cvta.to.global.u64 	%rd2, %rd14;
	mov.u32 	%r19, %tid.y;
	mov.u32 	%r20, %ctaid.y;
	mov.u32 	%r21, %ntid.y;
	mad.lo.s32 	%r1, %r20, %r21, %r19;
	mov.u32 	%r22, %tid.x;
	mov.u32 	%r23, %ctaid.x;
	mov.u32 	%r24, %ntid.x;
	mad.lo.s32 	%r2, %r23, %r24, %r22;
	max.s32 	%r25, %r1, %r2;
	setp.ge.s32 	%p1, %r25, %r18;
	@%p1 bra 	$L__BB0_13;
	mul.lo.s32 	%r3, %r18, %r1;
	and.b32  	%r4, %r18, 7;
	setp.lt.u32 	%p2, %r18, 8;
	mov.f32 	%f66, 0f00000000;
	mov.b32 	%r38, 0;
	@%p2 bra 	$L__BB0_4;
	and.b32  	%r38, %r18, 2147483640;
	neg.s32 	%r36, %r38;
	mul.wide.s32 	%rd16, %r18, 4;
	add.s64 	%rd3, %rd1, %rd16;
	shl.b32 	%r7, %r18, 3;
	mul.wide.s32 	%rd17, %r18, 8;
	add.s64 	%rd4, %rd1, %rd17;
	mul.wide.s32 	%rd18, %r18, 12;
	add.s64 	%rd5, %rd1, %rd18;
	mul.wide.s32 	%rd19, %r18, 16;
	add.s64 	%rd6, %rd1, %rd19;
	mul.wide.s32 	%rd20, %r18, 20;
	add.s64 	%rd7, %rd1, %rd20;
	mul.wide.s32 	%rd21, %r18, 24;
	add.s64 	%rd8, %rd1, %rd21;
	mul.wide.s32 	%rd22, %r18, 28;
	add.s64 	%rd9, %rd1, %rd22;
	mul.wide.u32 	%rd23, %r3, 4;
	add.s64 	%rd24, %rd23, %rd2;
	add.s64 	%rd66, %rd24, 16;
	mov.f32 	%f66, 0f00000000;
	mov.u32 	%r35, %r2;
$L__BB0_3:
	.pragma "nounroll";
	mul.wide.s32 	%rd25, %r35, 4;
	add.s64 	%rd26, %rd3, %rd25;
	add.s64 	%rd27, %rd4, %rd25;
	add.s64 	%rd28, %rd5, %rd25;
	add.s64 	%rd29, %rd6, %rd25;
	add.s64 	%rd30, %rd7, %rd25;
	add.s64 	%rd31, %rd8, %rd25;
	add.s64 	%rd32, %rd9, %rd25;
	add.s64 	%rd33, %rd1, %rd25;
	ld.global.f32 	%f16, [%rd66+-16];
	ld.global.f32 	%f17, [%rd33];
	fma.rn.f32 	%f18, %f16, %f17, %f66;
	ld.global.f32 	%f19, [%rd66+-12];
	ld.global.f32 	%f20, [%rd26];
	fma.rn.f32 	%f21, %f19, %f20, %f18;
	ld.global.f32 	%f22, [%rd66+-8];
	ld.global.f32 	%f23, [%rd27];
	fma.rn.f32 	%f24, %f22, %f23, %f21;
	ld.global.f32 	%f25, [%rd66+-4];
	ld.global.f32 	%f26, [%rd28];
	fma.rn.f32 	%f27, %f25, %f26, %f24;
	ld.global.f32 	%f28, [%rd66];
	ld.global.f32 	%f29, [%rd29];
	fma.rn.f32 	%f30, %f28, %f29, %f27;
	ld.global.f32 	%f31, [%rd66+4];
	ld.global.f32 	%f32, [%rd30];
	fma.rn.f32 	%f33, %f31, %f32, %f30;
	ld.global.f32 	%f34, [%rd66+8];
	ld.global.f32 	%f35, [%rd31];
	fma.rn.f32 	%f36, %f34, %f35, %f33;
	ld.global.f32 	%f37, [%rd66+12];
	ld.global.f32 	%f38, [%rd32];
	fma.rn.f32 	%f66, %f37, %f38, %f36;
	add.s32 	%r36, %r36, 8;
	add.s32 	%r35, %r35, %r7;
	add.s64 	%rd66, %rd66, 32;
	setp.ne.s32 	%p3, %r36, 0;
	@%p3 bra 	$L__BB0_3;
$L__BB0_4:
	setp.eq.s32 	%p4, %r4, 0;
	@%p4 bra 	$L__BB0_12;
	and.b32  	%r13, %r18, 3;
	setp.lt.u32 	%p5, %r4, 4;
	@%p5 bra 	$L__BB0_7;
	add.s32 	%r27, %r38, %r3;
	mul.wide.u32 	%rd34, %r27, 4;
	add.s64 	%rd35, %rd2, %rd34;
	ld.global.f32 	%f40, [%rd35];
	mad.lo.s32 	%r28, %r38, %r18, %r2;
	mul.wide.s32 	%rd36, %r28, 4;
	add.s64 	%rd37, %rd1, %rd36;
	ld.global.f32 	%f41, [%rd37];
	fma.rn.f32 	%f42, %f40, %f41, %f66;
	cvt.u64.u32 	%rd38, %r3;
	cvt.u64.u32 	%rd39, %r38;
	add.s64 	%rd40, %rd39, %rd38;
	shl.b64 	%rd41, %rd40, 2;
	add.s64 	%rd42, %rd2, %rd41;
	ld.global.f32 	%f43, [%rd42+4];
	mul.wide.s32 	%rd43, %r18, 4;
	add.s64 	%rd44, %rd37, %rd43;
	ld.global.f32 	%f44, [%rd44];
	fma.rn.f32 	%f45, %f43, %f44, %f42;
	ld.global.f32 	%f46, [%rd42+8];
	add.s64 	%rd45, %rd44, %rd43;
	ld.global.f32 	%f47, [%rd45];
	fma.rn.f32 	%f48, %f46, %f47, %f45;
	ld.global.f32 	%f49, [%rd42+12];
	add.s64 	%rd46, %rd45, %rd43;
	ld.global.f32 	%f50, [%rd46];
	fma.rn.f32 	%f66, %f49, %f50, %f48;
	add.s32 	%r38, %r38, 4;
$L__BB0_7:
	setp.eq.s32 	%p6, %r13, 0;
	@%p6 bra 	$L__BB0_12;
	setp.eq.s32 	%p7, %r13, 1;
	@%p7 bra 	$L__BB0_10;
	add.s32 	%r29, %r38, %r3;
	mul.wide.u32 	%rd47, %r29, 4;
	add.s64 	%rd48, %rd2, %rd47;
	ld.global.f32 	%f52, [%rd48];
	mad.lo.s32 	%r30, %r38, %r18, %r2;
	mul.wide.s32 	%rd49, %r30, 4;
	add.s64 	%rd50, %rd1, %rd49;
	ld.global.f32 	%f53, [%rd50];
	fma.rn.f32 	%f54, %f52, %f53, %f66;
	cvt.u64.u32 	%rd51, %r3;
	cvt.u64.u32 	%rd52, %r38;
	add.s64 	%rd53, %rd52, %rd51;
	shl.b64 	%rd54, %rd53, 2;
	add.s64 	%rd55, %rd2, %rd54;
	ld.global.f32 	%f55, [%rd55+4];
	mul.wide.s32 	%rd56, %r18, 4;
	add.s64 	%rd57, %rd50, %rd56;
	ld.global.f32 	%f56, [%rd57];
	fma.rn.f32 	%f66, %f55, %f56, %f54;
	add.s32 	%r38, %r38, 2;
$L__BB0_10:
	and.b32  	%r31, %r18, 1;
	setp.eq.b32 	%p8, %r31, 1;
	not.pred 	%p9, %p8;
	@%p9 bra 	$L__BB0_12;
	add.s32 	%r32, %r38, %r3;
	mul.wide.u32 	%rd58, %r32, 4;
	add.s64 	%rd59, %rd2, %rd58;
	ld.global.f32 	%f57, [%rd59];
	mad.lo.s32 	%r33, %r38, %r18, %r2;
	mul.wide.s32 	%rd60, %r33, 4;
	add.s64 	%rd61, %rd1, %rd60;
	ld.global.f32 	%f58, [%rd61];
	fma.rn.f32 	%f66, %f57, %f58, %f66;
$L__BB0_12:
	ld.param.u64 	%rd65, [_Z9matrixMulPfS_S_i_param_2];
	add.s32 	%r34, %r3, %r2;
	cvta.to.global.u64 	%rd62, %rd65;
	mul.wide.s32 	%rd63, %r34, 4;
	add.s64 	%rd64, %rd62, %rd63;
	st.global.f32 	[%rd64], %f66;
$L__BB0_13:
	ret;

}


// ===== COMPILED SASS (sm_100) =====

	.target	sm_100

	.elftype	@"ET_EXEC"


//--------------------- .note.nv.tkinfo           --------------------------
	.section	.note.nv.tkinfo,"",@"SHT_NOTE"
	.sectionflags	@"SHF_NOTE_NV_TKINFO"
	.tkinfo
        /*0018*/ 	.word	0x00000002
        /*0030*/ 	.string	""
        /*0030*/ 	.string	"ptxas"
        /*0030*/ 	.string	"Cuda compilation tools, release 13.0, V13.0.88"
        /*0030*/ 	.string	"Build cuda_13.0.r13.0/compiler.36424714_0"
        /*0030*/ 	.string	"-arch sm_100 -m 64 "



//--------------------- .note.nv.cuinfo           --------------------------
	.section	.note.nv.cuinfo,"",@"SHT_NOTE"
	.sectionflags	@"SHF_NOTE_NV_CUINFO"
        /*0018*/ 	.short	0x0002
        /*001a*/ 	.short	0x0064
        /*001c*/ 	.short	0x0082
	.zero		2


//--------------------- .nv.info                  --------------------------
	.section	.nv.info,"",@"SHT_CUDA_INFO"
	.align	4


	//----- nvinfo : EIATTR_REGCOUNT
	.align		4
        /*0000*/ 	.byte	0x04, 0x2f
        /*0002*/ 	.short	(.L_1 - .L_0)
	.align		4
.L_0:
        /*0004*/ 	.word	index@(_Z9matrixMulPfS_S_i)
        /*0008*/ 	.word	0x0000001e


	//----- nvinfo : EIATTR_FRAME_SIZE
	.align		4
.L_1:
        /*000c*/ 	.byte	0x04, 0x11
        /*000e*/ 	.short	(.L_3 - .L_2)
	.align		4
.L_2:
        /*0010*/ 	.word	index@(_Z9matrixMulPfS_S_i)
        /*0014*/ 	.word	0x00000000


	//----- nvinfo : EIATTR_MIN_STACK_SIZE
	.align		4
.L_3:
        /*0018*/ 	.byte	0x04, 0x12
        /*001a*/ 	.short	(.L_5 - .L_4)
	.align		4
.L_4:
        /*001c*/ 	.word	index@(_Z9matrixMulPfS_S_i)
        /*0020*/ 	.word	0x00000000
.L_5:


//--------------------- .nv.compat                --------------------------
	.section	.nv.compat,"",@"SHT_CUDA_COMPAT_INFO"
	.align	4
        /*0000*/ 	.byte	0x02, 0x09, 0x00, 0x00, 0x02, 0x02, 0x01, 0x00, 0x02, 0x05, 0x05, 0x00, 0x03, 0x07, 0x01, 0x01
        /*0010*/ 	.byte	0x02, 0x03, 0x00, 0x00, 0x02, 0x06, 0x01, 0x00, 0x04, 0x0b, 0x08, 0x00, 0x09, 0x00, 0x00, 0x00
        /*0020*/ 	.byte	0x00, 0x00, 0x00, 0x00


//--------------------- .nv.info._Z9matrixMulPfS_S_i --------------------------
	.section	.nv.info._Z9matrixMulPfS_S_i,"",@"SHT_CUDA_INFO"
	.sectionflags	@""
	.align	4


	//----- nvinfo : EIATTR_CUDA_API_VERSION
	.align		4
        /*0000*/ 	.byte	0x04, 0x37
        /*0002*/ 	.short	(.L_7 - .L_6)
.L_6:
        /*0004*/ 	.word	0x00000082


	//----- nvinfo : EIATTR_KPARAM_INFO
	.align		4
.L_7:
        /*0008*/ 	.byte	0x04, 0x17
        /*000a*/ 	.short	(.L_9 - .L_8)
.L_8:
        /*000c*/ 	.word	0x00000000
        /*0010*/ 	.short	0x0003
        /*0012*/ 	.short	0x0018
        /*0014*/ 	.byte	0x00, 0xf0, 0x11, 0x00


	//----- nvinfo : EIATTR_KPARAM_INFO
	.align		4
.L_9:
        /*0018*/ 	.byte	0x04, 0x17
        /*001a*/ 	.short	(.L_11 - .L_10)
.L_10:
        /*001c*/ 	.word	0x00000000
        /*0020*/ 	.short	0x0002
        /*0022*/ 	.short	0x0010
        /*0024*/ 	.byte	0x00, 0xf5, 0x21, 0x00


	//----- nvinfo : EIATTR_KPARAM_INFO
	.align		4
.L_11:
        /*0028*/ 	.byte	0x04, 0x17
        /*002a*/ 	.short	(.L_13 - .L_12)
.L_12:
        /*002c*/ 	.word	0x00000000
        /*0030*/ 	.short	0x0001
        /*0032*/ 	.short	0x0008
        /*0034*/ 	.byte	0x00, 0xf5, 0x21, 0x00


	//----- nvinfo : EIATTR_KPARAM_INFO
	.align		4
.L_13:
        /*0038*/ 	.byte	0x04, 0x17
        /*003a*/ 	.short	(.L_15 - .L_14)
.L_14:
        /*003c*/ 	.word	0x00000000
        /*0040*/ 	.short	0x0000
        /*0042*/ 	.short	0x0000
        /*0044*/ 	.byte	0x00, 0xf5, 0x21, 0x00


	//----- nvinfo : EIATTR_SPARSE_MMA_MASK
	.align		4
.L_15:
        /*0048*/ 	.byte	0x03, 0x50
        /*004a*/ 	.short	0x0000


	//----- nvinfo : EIATTR_MAXREG_COUNT
	.align		4
        /*004c*/ 	.byte	0x03, 0x1b
        /*004e*/ 	.short	0x00ff


	//----- nvinfo : EIATTR_MERCURY_ISA_VERSION
	.align		4
        /*0050*/ 	.byte	0x03, 0x5f
        /*0052*/ 	.short	0x0101


	//----- nvinfo : EIATTR_VRC_CTA_INIT_COUNT
	.align		4
        /*0054*/ 	.byte	0x02, 0x4a
	.zero		1
	.zero		1


	//----- nvinfo : EIATTR_EXIT_INSTR_OFFSETS
	.align		4
        /*0058*/ 	.byte	0x04, 0x1c
        /*005a*/ 	.short	(.L_17 - .L_16)


	//   ....[0]....
.L_16:
        /*005c*/ 	.word	0x000000c0


	//   ....[1]....
        /*0060*/ 	.word	0x00000a90


	//----- nvinfo : EIATTR_CBANK_PARAM_SIZE
	.align		4
.L_17:
        /*0064*/ 	.byte	0x03, 0x19
        /*0066*/ 	.short	0x001c


	//----- nvinfo : EIATTR_PARAM_CBANK
	.align		4
        /*0068*/ 	.byte	0x04, 0x0a
        /*006a*/ 	.short	(.L_19 - .L_18)
	.align		4
.L_18:
        /*006c*/ 	.word	index@(.nv.constant0._Z9matrixMulPfS_S_i)
        /*0070*/ 	.short	0x0380
        /*0072*/ 	.short	0x001c


	//----- nvinfo : EIATTR_SW_WAR
	.align		4
.L_19:
        /*0074*/ 	.byte	0x04, 0x36
        /*0076*/ 	.short	(.L_21 - .L_20)
.L_20:
        /*0078*/ 	.word	0x00000008
.L_21:


//--------------------- .nv.callgraph             --------------------------
	.section	.nv.callgraph,"",@"SHT_CUDA_CALLGRAPH"
	.align	4
	.sectionentsize	8
	.align		4
        /*0000*/ 	.word	0x00000000
	.align		4
        /*0004*/ 	.word	0xffffffff
	.align		4
        /*0008*/ 	.word	0x00000000
	.align		4
        /*000c*/ 	.word	0xfffffffe
	.align		4
        /*0010*/ 	.word	0x00000000
	.align		4
        /*0014*/ 	.word	0xfffffffd
	.align		4
        /*0018*/ 	.word	0x00000000
	.align		4
        /*001c*/ 	.word	0xfffffffc


//--------------------- .text._Z9matrixMulPfS_S_i --------------------------
	.section	.text._Z9matrixMulPfS_S_i,"ax",@progbits
	.align	128
        .global         _Z9matrixMulPfS_S_i
        .type           _Z9matrixMulPfS_S_i,@function
        .size           _Z9matrixMulPfS_S_i,(.L_x_5 - _Z9matrixMulPfS_S_i)
        .other          _Z9matrixMulPfS_S_i,@"STO_CUDA_ENTRY STV_DEFAULT"
_Z9matrixMulPfS_S_i:
.text._Z9matrixMulPfS_S_i:
[----:B------:R-:W-:Y:S01]  /*0000*/  LDC R1, c[0x0][0x37c] ;  /* 0x0000df00ff017b82 */ /* 0x000fe20000000800 */
[----:B------:R-:W0:Y:S07]  /*0010*/  S2R R13, SR_TID.Y ;  /* 0x00000000000d7919 */ /* 0x000e2e0000002200 */
[----:B------:R-:W0:Y:S01]  /*0020*/  S2UR UR4, SR_CTAID.Y ;  /* 0x00000000000479c3 */ /* 0x000e220000002600 */
[----:B------:R-:W1:Y:S01]  /*0030*/  LDCU UR20, c[0x0][0x398] ;  /* 0x00007300ff1477ac */ /* 0x000e620008000800 */
[----:B------:R-:W2:Y:S06]  /*0040*/  S2R R2, SR_TID.X ;  /* 0x0000000000027919 */ /* 0x000eac0000002100 */
[----:B------:R-:W0:Y:S08]  /*0050*/  LDC R0, c[0x0][0x364] ;  /* 0x0000d900ff007b82 */ /* 0x000e300000000800 */
[----:B------:R-:W2:Y:S08]  /*0060*/  S2UR UR5, SR_CTAID.X ;  /* 0x00000000000579c3 */ /* 0x000eb00000002500 */
[----:B------:R-:W2:Y:S01]  /*0070*/  LDC R3, c[0x0][0x360] ;  /* 0x0000d800ff037b82 */ /* 0x000ea20000000800 */
[----:B0-----:R-:W-:-:S02]  /*0080*/  IMAD R13, R0, UR4, R13 ;  /* 0x00000004000d7c24 */ /* 0x001fc4000f8e020d */
[----:B--2---:R-:W-:-:S05]  /*0090*/  IMAD R0, R3, UR5, R2 ;  /* 0x0000000503007c24 */ /* 0x004fca000f8e0202 */
[----:B------:R-:W-:-:S04]  /*00a0*/  VIMNMX R2, PT, PT, R13, R0, !PT ;  /* 0x000000000d027248 */ /* 0x000fc80007fe0100 */
[----:B-1----:R-:W-:-:S13]  /*00b0*/  ISETP.GE.AND P0, PT, R2, UR20, PT ;  /* 0x0000001402007c0c */ /* 0x002fda000bf06270 */
[----:B------:R-:W-:Y:S05]  /*00c0*/  @P0 EXIT ;  /* 0x000000000000094d */ /* 0x000fea0003800000 */
[----:B------:R-:W-:Y:S01]  /*00d0*/  UISETP.GE.U32.AND UP0, UPT, UR20, 0x8, UPT ;  /* 0x000000081400788c */ /* 0x000fe2000bf06070 */
[----:B------:R-:W-:Y:S02]  /*00e0*/  HFMA2 R12, -RZ, RZ, 0, 0 ;  /* 0x00000000ff0c7431 */ /* 0x000fe400000001ff */
[----:B------:R-:W-:Y:S01]  /*00f0*/  IMAD R13, R13, UR20, RZ ;  /* 0x000000140d0d7c24 */ /* 0x000fe2000f8e02ff */
[----:B------:R-:W-:Y:S01]  /*0100*/  UMOV UR4, URZ ;  /* 0x000000ff00047c82 */ /* 0x000fe20008000000 */
[----:B------:R-:W0:Y:S04]  /*0110*/  LDCU.64 UR18, c[0x0][0x358] ;  /* 0x00006b00ff1277ac */ /* 0x000e280008000a00 */
[----:B------:R-:W-:Y:S05]  /*0120*/  BRA.U !UP0, `(.L_x_0) ;  /* 0x0000000508047547 */ /* 0x000fea000b800000 */
[----:B------:R-:W1:Y:S01]  /*0130*/  LDCU.128 UR24, c[0x0][0x380] ;  /* 0x00007000ff1877ac */ /* 0x000e620008000c00 */
[----:B------:R-:W-:Y:S02]  /*0140*/  MOV R12, RZ ;  /* 0x000000ff000c7202 */ /* 0x000fe40000000f00 */
[----:B------:R-:W-:Y:S01]  /*0150*/  MOV R14, R0 ;  /* 0x00000000000e7202 */ /* 0x000fe20000000f00 */
[----:B------:R-:W-:-:S04]  /*0160*/  ULOP3.LUT UR4, UR20, 0x7ffffff8, URZ, 0xc0, !UPT ;  /* 0x7ffffff814047892 */ /* 0x000fc8000f8ec0ff */
[----:B------:R-:W-:Y:S01]  /*0170*/  UIADD3 UR5, UPT, UPT, -UR4, URZ, URZ ;  /* 0x000000ff04057290 */ /* 0x000fe2000fffe1ff */
[----:B-1----:R-:W-:Y:S01]  /*0180*/  MOV R2, UR24 ;  /* 0x0000001800027c02 */ /* 0x002fe20008000f00 */
[----:B------:R-:W-:Y:S01]  /*0190*/  UIMAD.WIDE UR6, UR20, 0x8, UR26 ;  /* 0x00000008140678a5 */ /* 0x000fe2000f8e021a */
[----:B------:R-:W-:Y:S01]  /*01a0*/  MOV R3, UR25 ;  /* 0x0000001900037c02 */ /* 0x000fe20008000f00 */
[----:B------:R-:W-:Y:S02]  /*01b0*/  UIMAD.WIDE UR8, UR20, 0xc, UR26 ;  /* 0x0000000c140878a5 */ /* 0x000fe4000f8e021a */
[----:B------:R-:W-:Y:S01]  /*01c0*/  UIMAD.WIDE UR10, UR20, 0x10, UR26 ;  /* 0x00000010140a78a5 */ /* 0x000fe2000f8e021a */
[----:B------:R-:W-:Y:S01]  /*01d0*/  IMAD.WIDE.U32 R2, R13, 0x4, R2 ;  /* 0x000000040d027825 */ /* 0x000fe200078e0002 */
[----:B------:R-:W-:Y:S02]  /*01e0*/  UIMAD.WIDE UR12, UR20, 0x14, UR26 ;  /* 0x00000014140c78a5 */ /* 0x000fe4000f8e021a */
[----:B------:R-:W-:Y:S01]  /*01f0*/  UIMAD.WIDE UR14, UR20, 0x18, UR26 ;  /* 0x00000018140e78a5 */ /* 0x000fe2000f8e021a */
[----:B------:R-:W-:Y:S01]  /*0200*/  IADD3 R2, P0, PT, R2, 0x10, RZ ;  /* 0x0000001002027810 */ /* 0x000fe20007f1e0ff */
[----:B------:R-:W-:-:S03]  /*0210*/  UIMAD.WIDE UR16, UR20, 0x1c, UR26 ;  /* 0x0000001c141078a5 */ /* 0x000fc6000f8e021a */
[----:B------:R-:W-:-:S09]  /*0220*/  IADD3.X R3, PT, PT, RZ, R3, RZ, P0, !PT ;  /* 0x00000003ff037210 */ /* 0x000fd200007fe4ff */
.L_x_1:
[----:B------:R-:W-:Y:S01]  /*0230*/  UIMAD.WIDE UR22, UR20, 0x4, UR26 ;  /* 0x00000004141678a5 */ /* 0x000fe2000f8e021a */
[----:B------:R-:W-:Y:S02]  /*0240*/  IMAD.MOV.U32 R23, RZ, RZ, 0x4 ;  /* 0x00000004ff177424 */ /* 0x000fe400078e00ff */
[----:B------:R-:W-:Y:S01]  /*0250*/  HFMA2 R11, -RZ, RZ, 0, 2.384185791015625e-07 ;  /* 0x00000004ff0b7431 */ /* 0x000fe200000001ff */
[----:B------:R-:W-:Y:S01]  /*0260*/  MOV R25, 0x4 ;  /* 0x0000000400197802 */ /* 0x000fe20000000f00 */
[----:B0-----:R-:W2:Y:S01]  /*0270*/  LDG.E R21, desc[UR18][R2.64+-0x10] ;  /* 0xfffff01202157981 */ /* 0x001ea2000c1e1900 */
[C---:B------:R-:W-:Y:S01]  /*0280*/  IMAD.WIDE R22, R14.reuse, R23, UR26 ;  /* 0x0000001a0e167e25 */ /* 0x040fe2000f8e0217 */
[----:B------:R-:W-:Y:S02]  /*0290*/  MOV R8, UR22 ;  /* 0x0000001600087c02 */ /* 0x000fe40008000f00 */
[----:B------:R-:W-:Y:S01]  /*02a0*/  MOV R9, UR23 ;  /* 0x0000001700097c02 */ /* 0x000fe20008000f00 */
[----:B------:R-:W3:Y:S02]  /*02b0*/  LDG.E R19, desc[UR18][R2.64+-0xc] ;  /* 0xfffff41202137981 */ /* 0x000ee4000c1e1900 */
[----:B------:R-:W-:-:S02]  /*02c0*/  IMAD.WIDE R8, R14, 0x4, R8 ;  /* 0x000000040e087825 */ /* 0x000fc400078e0208 */
[----:B------:R-:W2:Y:S01]  /*02d0*/  LDG.E R22, desc[UR18][R22.64] ;  /* 0x0000001216167981 */ /* 0x000ea2000c1e1900 */
[----:B------:R-:W-:Y:S01]  /*02e0*/  MOV R5, 0x4 ;  /* 0x0000000400057802 */ /* 0x000fe20000000f00 */
[C---:B------:R-:W-:Y:S02]  /*02f0*/  IMAD.WIDE R24, R14.reuse, R25, UR6 ;  /* 0x000000060e187e25 */ /* 0x040fe4000f8e0219 */
[----:B------:R0:W3:Y:S02]  /*0300*/  LDG.E R20, desc[UR18][R8.64] ;  /* 0x0000001208147981 */ /* 0x0000e4000c1e1900 */
[----:B------:R-:W-:Y:S02]  /*0310*/  IMAD.WIDE R10, R14, R11, UR8 ;  /* 0x000000080e0a7e25 */ /* 0x000fe4000f8e020b */
[----:B------:R-:W4:Y:S04]  /*0320*/  LDG.E R18, desc[UR18][R24.64] ;  /* 0x0000001218127981 */ /* 0x000f28000c1e1900 */
[----:B------:R-:W4:Y:S01]  /*0330*/  LDG.E R17, desc[UR18][R2.64+-0x8] ;  /* 0xfffff81202117981 */ /* 0x000f22000c1e1900 */
[----:B0-----:R-:W-:-:S02]  /*0340*/  HFMA2 R9, -RZ, RZ, 0, 2.384185791015625e-07 ;  /* 0x00000004ff097431 */ /* 0x001fc400000001ff */
[----:B------:R-:W-:Y:S01]  /*0350*/  IMAD.MOV.U32 R7, RZ, RZ, 0x4 ;  /* 0x00000004ff077424 */ /* 0x000fe200078e00ff */
[----:B------:R0:W5:Y:S01]  /*0360*/  LDG.E R16, desc[UR18][R10.64] ;  /* 0x000000120a107981 */ /* 0x000162000c1e1900 */
[----:B------:R-:W-:-:S03]  /*0370*/  IMAD.WIDE R4, R14, R5, UR10 ;  /* 0x0000000a0e047e25 */ /* 0x000fc6000f8e0205 */
[----:B------:R-:W5:Y:S01]  /*0380*/  LDG.E R15, desc[UR18][R2.64+-0x4] ;  /* 0xfffffc12020f7981 */ /* 0x000f62000c1e1900 */
[C---:B------:R-:W-:Y:S01]  /*0390*/  IMAD.WIDE R6, R14.reuse, R7, UR12 ;  /* 0x0000000c0e067e25 */ /* 0x040fe2000f8e0207 */
[----:B------:R-:W-:Y:S02]  /*03a0*/  MOV R27, 0x4 ;  /* 0x00000004001b7802 */ /* 0x000fe40000000f00 */
[----:B------:R1:W5:Y:S01]  /*03b0*/  LDG.E R4, desc[UR18][R4.64] ;  /* 0x0000001204047981 */ /* 0x000362000c1e1900 */
[----:B------:R-:W-:-:S03]  /*03c0*/  IMAD.WIDE R8, R14, R9, UR14 ;  /* 0x0000000e0e087e25 */ /* 0x000fc6000f8e0209 */
[----:B------:R-:W5:Y:S01]  /*03d0*/  LDG.E R23, desc[UR18][R2.64] ;  /* 0x0000001202177981 */ /* 0x000f62000c1e1900 */
[----:B0-----:R-:W-:-:S03]  /*03e0*/  IMAD.WIDE R10, R14, R27, UR16 ;  /* 0x000000100e0a7e25 */ /* 0x001fc6000f8e021b */
[----:B------:R-:W5:Y:S04]  /*03f0*/  LDG.E R7, desc[UR18][R6.64] ;  /* 0x0000001206077981 */ /* 0x000f68000c1e1900 */
[----:B------:R-:W5:Y:S04]  /*0400*/  LDG.E R24, desc[UR18][R2.64+0x4] ;  /* 0x0000041202187981 */ /* 0x000f68000c1e1900 */
[----:B------:R-:W5:Y:S04]  /*0410*/  LDG.E R8, desc[UR18][R8.64] ;  /* 0x0000001208087981 */ /* 0x000f68000c1e1900 */
[----:B------:R-:W5:Y:S04]  /*0420*/  LDG.E R25, desc[UR18][R2.64+0x8] ;  /* 0x0000081202197981 */ /* 0x000f68000c1e1900 */
[----:B------:R-:W5:Y:S04]  /*0430*/  LDG.E R10, desc[UR18][R10.64] ;  /* 0x000000120a0a7981 */ /* 0x000f68000c1e1900 */
[----:B------:R0:W5:Y:S01]  /*0440*/  LDG.E R27, desc[UR18][R2.64+0xc] ;  /* 0x00000c12021b7981 */ /* 0x000162000c1e1900 */
[----:B------:R-:W-:-:S04]  /*0450*/  UIADD3 UR5, UPT, UPT, UR5, 0x8, URZ ;  /* 0x0000000805057890 */ /* 0x000fc8000fffe0ff */
[----:B------:R-:W-:Y:S01]  /*0460*/  UISETP.NE.AND UP0, UPT, UR5, URZ, UPT ;  /* 0x000000ff0500728c */ /* 0x000fe2000bf05270 */
[----:B-1----:R-:W-:Y:S02]  /*0470*/  MOV R5, UR20 ;  /* 0x0000001400057c02 */ /* 0x002fe40008000f00 */
[----:B0-----:R-:W-:Y:S02]  /*0480*/  IADD3 R2, P0, PT, R2, 0x20, RZ ;  /* 0x0000002002027810 */ /* 0x001fe40007f1e0ff */
[----:B------:R-:W-:Y:S02]  /*0490*/  LEA R14, R5, R14, 0x3 ;  /* 0x0000000e050e7211 */ /* 0x000fe400078e18ff */
[----:B------:R-:W-:Y:S01]  /*04a0*/  IADD3.X R3, PT, PT, RZ, R3, RZ, P0, !PT ;  /* 0x00000003ff037210 */ /* 0x000fe200007fe4ff */
[----:B--2---:R-:W-:-:S04]  /*04b0*/  FFMA R22, R21, R22, R12 ;  /* 0x0000001615167223 */ /* 0x004fc8000000000c */
[----:B---3--:R-:W-:-:S04]  /*04c0*/  FFMA R20, R19, R20, R22 ;  /* 0x0000001413147223 */ /* 0x008fc80000000016 */
[----:B----4-:R-:W-:-:S04]  /*04d0*/  FFMA R18, R17, R18, R20 ;  /* 0x0000001211127223 */ /* 0x010fc80000000014 */
[----:B-----5:R-:W-:-:S04]  /*04e0*/  FFMA R16, R15, R16, R18 ;  /* 0x000000100f107223 */ /* 0x020fc80000000012 */
[----:B------:R-:W-:-:S04]  /*04f0*/  FFMA R23, R23, R4, R16 ;  /* 0x0000000417177223 */ /* 0x000fc80000000010 */
[----:B------:R-:W-:-:S04]  /*0500*/  FFMA R24, R24, R7, R23 ;  /* 0x0000000718187223 */ /* 0x000fc80000000017 */
[----:B------:R-:W-:-:S04]  /*0510*/  FFMA R8, R25, R8, R24 ;  /* 0x0000000819087223 */ /* 0x000fc80000000018 */
[----:B------:R-:W-:Y:S01]  /*0520*/  FFMA R12, R27, R10, R8 ;  /* 0x0000000a1b0c7223 */ /* 0x000fe20000000008 */
[----:B------:R-:W-:Y:S06]  /*0530*/  BRA.U UP0, `(.L_x_1) ;  /* 0xfffffffd003c7547 */ /* 0x000fec000b83ffff */
.L_x_0:
[----:B------:R-:W-:-:S04]  /*0540*/  ULOP3.LUT UR6, UR20, 0x7, URZ, 0xc0, !UPT ;  /* 0x0000000714067892 */ /* 0x000fc8000f8ec0ff */
[----:B------:R-:W-:-:S09]  /*0550*/  UISETP.NE.AND UP0, UPT, UR6, URZ, UPT ;  /* 0x000000ff0600728c */ /* 0x000fd2000bf05270 */
[----:B------:R-:W-:Y:S05]  /*0560*/  BRA.U !UP0, `(.L_x_2) ;  /* 0x0000000508387547 */ /* 0x000fea000b800000 */
[----:B------:R-:W-:Y:S02]  /*0570*/  UISETP.GE.U32.AND UP0, UPT, UR6, 0x4, UPT ;  /* 0x000000040600788c */ /* 0x000fe4000bf06070 */
[----:B------:R-:W-:-:S04]  /*0580*/  ULOP3.LUT UR5, UR20, 0x3, URZ, 0xc0, !UPT ;  /* 0x0000000314057892 */ /* 0x000fc8000f8ec0ff */
[----:B------:R-:W-:-:S03]  /*0590*/  UISETP.NE.AND UP1, UPT, UR5, URZ, UPT ;  /* 0x000000ff0500728c */ /* 0x000fc6000bf25270 */
[----:B------:R-:W-:Y:S08]  /*05a0*/  BRA.U !UP0, `(.L_x_3) ;  /* 0x00000001087c7547 */ /* 0x000ff0000b800000 */
[----:B------:R-:W1:Y:S01]  /*05b0*/  LDC.64 R6, c[0x0][0x388] ;  /* 0x0000e200ff067b82 */ /* 0x000e620000000a00 */
[----:B------:R-:W2:Y:S01]  /*05c0*/  LDCU.64 UR6, c[0x0][0x380] ;  /* 0x00007000ff0677ac */ /* 0x000ea20008000a00 */
[----:B------:R-:W-:Y:S01]  /*05d0*/  IMAD.U32 R9, RZ, RZ, UR4 ;  /* 0x00000004ff097e24 */ /* 0x000fe2000f8e00ff */
[C---:B------:R-:W-:Y:S02]  /*05e0*/  IADD3 R3, PT, PT, R13.reuse, UR4, RZ ;  /* 0x000000040d037c10 */ /* 0x040fe4000fffe0ff */
[----:B------:R-:W-:Y:S01]  /*05f0*/  IADD3 R10, P0, PT, R13, UR4, RZ ;  /* 0x000000040d0a7c10 */ /* 0x000fe2000ff1e0ff */
[----:B------:R-:W-:Y:S01]  /*0600*/  IMAD R9, R9, UR20, R0 ;  /* 0x0000001409097c24 */ /* 0x000fe2000f8e0200 */
[----:B------:R-:W-:Y:S01]  /*0610*/  MOV R11, UR20 ;  /* 0x00000014000b7c02 */ /* 0x000fe20008000f00 */
[----:B------:R-:W3:Y:S01]  /*0620*/  LDC.64 R4, c[0x0][0x380] ;  /* 0x0000e000ff047b82 */ /* 0x000ee20000000a00 */
[----:B------:R-:W-:Y:S01]  /*0630*/  MOV R15, UR20 ;  /* 0x00000014000f7c02 */ /* 0x000fe20008000f00 */
[----:B-1----:R-:W-:Y:S01]  /*0640*/  IMAD.WIDE R6, R9, 0x4, R6 ;  /* 0x0000000409067825 */ /* 0x002fe200078e0206 */
[----:B------:R-:W-:-:S05]  /*0650*/  MOV R9, UR20 ;  /* 0x0000001400097c02 */ /* 0x000fca0008000f00 */
[----:B------:R-:W-:Y:S02]  /*0660*/  IMAD.WIDE R8, R9, 0x4, R6 ;  /* 0x0000000409087825 */ /* 0x000fe400078e0206 */
[----:B0-----:R-:W4:Y:S02]  /*0670*/  LDG.E R6, desc[UR18][R6.64] ;  /* 0x0000001206067981 */ /* 0x001f24000c1e1900 */
[----:B---3--:R-:W-:Y:S01]  /*0680*/  IMAD.WIDE.U32 R4, R3, 0x4, R4 ;  /* 0x0000000403047825 */ /* 0x008fe200078e0004 */
[----:B------:R-:W-:Y:S01]  /*0690*/  IADD3.X R3, PT, PT, RZ, RZ, RZ, P0, !PT ;  /* 0x000000ffff037210 */ /* 0x000fe200007fe4ff */
[----:B------:R-:W3:Y:S01]  /*06a0*/  LDG.E R17, desc[UR18][R8.64] ;  /* 0x0000001208117981 */ /* 0x000ee2000c1e1900 */
[----:B--2---:R-:W-:-:S03]  /*06b0*/  LEA R2, P0, R10, UR6, 0x2 ;  /* 0x000000060a027c11 */ /* 0x004fc6000f8010ff */
[----:B------:R-:W4:Y:S01]  /*06c0*/  LDG.E R5, desc[UR18][R4.64] ;  /* 0x0000001204057981 */ /* 0x000f22000c1e1900 */
[----:B------:R-:W-:Y:S01]  /*06d0*/  LEA.HI.X R3, R10, UR7, R3, 0x2, P0 ;  /* 0x000000070a037c11 */ /* 0x000fe200080f1403 */
[----:B------:R-:W-:-:S04]  /*06e0*/  IMAD.WIDE R10, R11, 0x4, R8 ;  /* 0x000000040b0a7825 */ /* 0x000fc800078e0208 */
[----:B------:R-:W3:Y:S01]  /*06f0*/  LDG.E R16, desc[UR18][R2.64+0x4] ;  /* 0x0000041202107981 */ /* 0x000ee2000c1e1900 */
[----:B------:R-:W-:-:S03]  /*0700*/  IMAD.WIDE R14, R15, 0x4, R10 ;  /* 0x000000040f0e7825 */ /* 0x000fc600078e020a */
[----:B------:R-:W2:Y:S04]  /*0710*/  LDG.E R19, desc[UR18][R10.64] ;  /* 0x000000120a137981 */ /* 0x000ea8000c1e1900 */
[----:B------:R-:W2:Y:S04]  /*0720*/  LDG.E R18, desc[UR18][R2.64+0x8] ;  /* 0x0000081202127981 */ /* 0x000ea8000c1e1900 */
[----:B------:R-:W5:Y:S04]  /*0730*/  LDG.E R20, desc[UR18][R2.64+0xc] ;  /* 0x00000c1202147981 */ /* 0x000f68000c1e1900 */
[----:B------:R-:W5:Y:S01]  /*0740*/  LDG.E R14, desc[UR18][R14.64] ;  /* 0x000000120e0e7981 */ /* 0x000f62000c1e1900 */
[----:B------:R-:W-:Y:S01]  /*0750*/  UIADD3 UR4, UPT, UPT, UR4, 0x4, URZ ;  /* 0x0000000404047890 */ /* 0x000fe2000fffe0ff */
[----:B----4-:R-:W-:-:S04]  /*0760*/  FFMA R5, R5, R6, R12 ;  /* 0x0000000605057223 */ /* 0x010fc8000000000c */
[----:B---3--:R-:W-:-:S04]  /*0770*/  FFMA R5, R16, R17, R5 ;  /* 0x0000001110057223 */ /* 0x008fc80000000005 */
[----:B--2---:R-:W-:-:S04]  /*0780*/  FFMA R5, R18, R19, R5 ;  /* 0x0000001312057223 */ /* 0x004fc80000000005 */
[----:B-----5:R-:W-:-:S07]  /*0790*/  FFMA R12, R20, R14, R5 ;  /* 0x0000000e140c7223 */ /* 0x020fce0000000005 */
.L_x_3:
[----:B------:R-:W-:Y:S05]  /*07a0*/  BRA.U !UP1, `(.L_x_2) ;  /* 0x0000000109a87547 */ /* 0x000fea000b800000 */
[----:B------:R-:W-:Y:S01]  /*07b0*/  UISETP.NE.AND UP0, UPT, UR5, 0x1, UPT ;  /* 0x000000010500788c */ /* 0x000fe2000bf05270 */
[----:B------:R-:W-:Y:S01]  /*07c0*/  MOV R7, UR4 ;  /* 0x0000000400077c02 */ /* 0x000fe20008000f00 */
[----:B------:R-:W-:Y:S02]  /*07d0*/  ULOP3.LUT UR5, UR20, 0x1, URZ, 0xc0, !UPT ;  /* 0x0000000114057892 */ /* 0x000fe4000f8ec0ff */
[----:B------:R-:W-:Y:S02]  /*07e0*/  MOV R15, UR20 ;  /* 0x00000014000f7c02 */ /* 0x000fe40008000f00 */
[----:B------:R-:W-:Y:S01]  /*07f0*/  UISETP.NE.U32.AND UP1, UPT, UR5, 0x1, UPT ;  /* 0x000000010500788c */ /* 0x000fe2000bf25070 */
[----:B------:R-:W-:-:S04]  /*0800*/  PLOP3.LUT P1, PT, PT, PT, UP0, 0x80, 0x8 ;  /* 0x000000000008781c */ /* 0x000fc80003f2f008 */
[----:B------:R-:W1:Y:S01]  /*0810*/  @UP0 LDCU.128 UR8, c[0x0][0x380] ;  /* 0x00007000ff0807ac */ /* 0x000e620008000c00 */
[----:B------:R-:W-:Y:S01]  /*0820*/  PLOP3.LUT P0, PT, PT, PT, UP1, 0x80, 0x8 ;  /* 0x000000000008781c */ /* 0x000fe20003f0f018 */
[----:B------:R-:W2:Y:S04]  /*0830*/  @UP0 LDCU.64 UR6, c[0x0][0x380] ;  /* 0x00007000ff0607ac */ /* 0x000ea80008000a00 */
[----:B------:R-:W3:Y:S03]  /*0840*/  @!UP1 LDCU.128 UR12, c[0x0][0x380] ;  /* 0x00007000ff0c97ac */ /* 0x000ee60008000c00 */
[C---:B------:R-:W-:Y:S02]  /*0850*/  @P1 IADD3 R3, PT, PT, R13.reuse, UR4, RZ ;  /* 0x000000040d031c10 */ /* 0x040fe4000fffe0ff */
[----:B------:R-:W-:Y:S01]  /*0860*/  @P1 IADD3 R6, P2, PT, R13, UR4, RZ ;  /* 0x000000040d061c10 */ /* 0x000fe2000ff5e0ff */
[----:B------:R-:W-:Y:S01]  /*0870*/  @UP0 UIADD3 UR4, UPT, UPT, UR4, 0x2, URZ ;  /* 0x0000000204040890 */ /* 0x000fe2000fffe0ff */
[----:B-1----:R-:W-:Y:S01]  /*0880*/  MOV R11, UR9 ;  /* 0x00000009000b7c02 */ /* 0x002fe20008000f00 */
[----:B------:R-:W-:Y:S01]  /*0890*/  IMAD.U32 R10, RZ, RZ, UR8 ;  /* 0x00000008ff0a7e24 */ /* 0x000fe2000f8e00ff */
[----:B------:R-:W-:-:S02]  /*08a0*/  MOV R4, UR10 ;  /* 0x0000000a00047c02 */ /* 0x000fc40008000f00 */
[----:B------:R-:W-:Y:S01]  /*08b0*/  MOV R5, UR11 ;  /* 0x0000000b00057c02 */ /* 0x000fe20008000f00 */
[----:B------:R-:W-:-:S04]  /*08c0*/  @P1 IMAD.WIDE.U32 R10, R3, 0x4, R10 ;  /* 0x00000004030a1825 */ /* 0x000fc800078e000a */
[----:B------:R-:W-:Y:S01]  /*08d0*/  @P1 IMAD R3, R7, UR20, R0 ;  /* 0x0000001407031c24 */ /* 0x000fe2000f8e0200 */
[----:B------:R-:W-:Y:S01]  /*08e0*/  @P1 IADD3.X R7, PT, PT, RZ, RZ, RZ, P2, !PT ;  /* 0x000000ffff071210 */ /* 0x000fe200017fe4ff */
[----:B------:R-:W-:Y:S01]  /*08f0*/  IMAD.U32 R19, RZ, RZ, UR4 ;  /* 0x00000004ff137e24 */ /* 0x000fe2000f8e00ff */
[C---:B--2---:R-:W-:Y:S01]  /*0900*/  @P1 LEA R2, P2, R6.reuse, UR6, 0x2 ;  /* 0x0000000606021c11 */ /* 0x044fe2000f8410ff */
[----:B------:R-:W-:Y:S01]  /*0910*/  @P1 IMAD.WIDE R4, R3, 0x4, R4 ;  /* 0x0000000403041825 */ /* 0x000fe200078e0204 */
[----:B------:R-:W-:Y:S01]  /*0920*/  @!P0 IADD3 R17, PT, PT, R13, UR4, RZ ;  /* 0x000000040d118c10 */ /* 0x000fe2000fffe0ff */
[----:B0-----:R-:W2:Y:S01]  /*0930*/  @P1 LDG.E R11, desc[UR18][R10.64] ;  /* 0x000000120a0b1981 */ /* 0x001ea2000c1e1900 */
[----:B------:R-:W-:Y:S01]  /*0940*/  @P1 LEA.HI.X R3, R6, UR7, R7, 0x2, P2 ;  /* 0x0000000706031c11 */ /* 0x000fe200090f1407 */
[----:B------:R-:W-:Y:S01]  /*0950*/  @!P0 IMAD R19, R19, UR20, R0 ;  /* 0x0000001413138c24 */ /* 0x000fe2000f8e0200 */
[----:B---3--:R-:W-:Y:S01]  /*0960*/  MOV R6, UR12 ;  /* 0x0000000c00067c02 */ /* 0x008fe20008000f00 */
[----:B------:R-:W-:Y:S01]  /*0970*/  @P1 IMAD.WIDE R14, R15, 0x4, R4 ;  /* 0x000000040f0e1825 */ /* 0x000fe200078e0204 */
[----:B------:R-:W-:Y:S01]  /*0980*/  MOV R7, UR13 ;  /* 0x0000000d00077c02 */ /* 0x000fe20008000f00 */
[----:B------:R-:W2:Y:S01]  /*0990*/  @P1 LDG.E R4, desc[UR18][R4.64] ;  /* 0x0000001204041981 */ /* 0x000ea2000c1e1900 */
[----:B------:R-:W-:-:S02]  /*09a0*/  MOV R8, UR14 ;  /* 0x0000000e00087c02 */ /* 0x000fc40008000f00 */
[----:B------:R-:W-:Y:S01]  /*09b0*/  MOV R9, UR15 ;  /* 0x0000000f00097c02 */ /* 0x000fe20008000f00 */
[----:B------:R-:W-:Y:S01]  /*09c0*/  @!P0 IMAD.WIDE.U32 R6, R17, 0x4, R6 ;  /* 0x0000000411068825 */ /* 0x000fe200078e0006 */
[----:B------:R-:W3:Y:S03]  /*09d0*/  @P1 LDG.E R14, desc[UR18][R14.64] ;  /* 0x000000120e0e1981 */ /* 0x000ee6000c1e1900 */
[----:B------:R-:W-:Y:S01]  /*09e0*/  @!P0 IMAD.WIDE R8, R19, 0x4, R8 ;  /* 0x0000000413088825 */ /* 0x000fe200078e0208 */
[----:B------:R-:W3:Y:S04]  /*09f0*/  @P1 LDG.E R2, desc[UR18][R2.64+0x4] ;  /* 0x0000041202021981 */ /* 0x000ee8000c1e1900 */
[----:B------:R-:W4:Y:S04]  /*0a00*/  @!P0 LDG.E R7, desc[UR18][R6.64] ;  /* 0x0000001206078981 */ /* 0x000f28000c1e1900 */
[----:B------:R-:W4:Y:S01]  /*0a10*/  @!P0 LDG.E R8, desc[UR18][R8.64] ;  /* 0x0000001208088981 */ /* 0x000f22000c1e1900 */
[----:B--2---:R-:W-:-:S04]  /*0a20*/  @P1 FFMA R11, R11, R4, R12 ;  /* 0x000000040b0b1223 */ /* 0x004fc8000000000c */
[----:B---3--:R-:W-:-:S04]  /*0a30*/  @P1 FFMA R12, R2, R14, R11 ;  /* 0x0000000e020c1223 */ /* 0x008fc8000000000b */
[----:B----4-:R-:W-:-:S07]  /*0a40*/  @!P0 FFMA R12, R7, R8, R12 ;  /* 0x00000008070c8223 */ /* 0x010fce000000000c */
.L_x_2:
[----:B------:R-:W1:Y:S01]  /*0a50*/  LDC.64 R2, c[0x0][0x390] ;  /* 0x0000e400ff027b82 */ /* 0x000e620000000a00 */
[----:B------:R-:W-:-:S05]  /*0a60*/  IADD3 R13, PT, PT, R0, R13, RZ ;  /* 0x0000000d000d7210 */ /* 0x000fca0007ffe0ff */
[----:B-1----:R-:W-:-:S05]  /*0a70*/  IMAD.WIDE R2, R13, 0x4, R2 ;  /* 0x000000040d027825 */ /* 0x002fca00078e0202 */
[----:B0-----:R-:W-:Y:S01]  /*0a80*/  STG.E desc[UR18][R2.64], R12 ;  /* 0x0000000c02007986 */ /* 0x001fe2000c101912 */
[----:B------:R-:W-:Y:S05]  /*0a90*/  EXIT ;  /* 0x000000000000794d */ /* 0x000fea0003800000 */
.L_x_4:
[----:B------:R-:W-:-:S00]  /*0aa0*/  BRA `(.L_x_4) ;  /* 0xfffffffc00fc7947 */ /* 0x000fc0000383ffff */
[----:B------:R-:W-:-:S00]  /*0ab0*/  NOP ;  /* 0x0000000000007918 */ /* 0x000fc00000000000 */
        /* <DEDUP_REMOVED lines=12> */
.L_x_5:


//--------------------- .nv.shared.reserved.0     --------------------------
	.section	.nv.shared.reserved.0,"aw",@nobits
	.weak		__nv_reservedSMEM_offset_0_alias
	.size		__nv_reservedSMEM_offset_0_alias, 0, 64
	.other		__nv_reservedSMEM_offset_0_alias,@"STO_CUDA_RESERVED_SHARED STV_DEFAULT"
__nv_reservedSMEM_offset_0_alias:
	.zero		0
	.zero		64


//--------------------- .nv.constant0._Z9matrixMulPfS_S_i --------------------------
	.section	.nv.constant0._Z9matrixMulPfS_S_i,"a",@progbits
	.sectionflags	@""
	.align	4
.nv.constant0._Z9matrixMulPfS_S_i:
	.zero		924


//--------------------- SYMBOLS --------------------------

	.type		.nv.reservedSmem.offset0,@object
	.size		.nv.reservedSmem.offset0,0x4
